//
// Generated by NVIDIA NVVM Compiler
//
// Compiler Build ID: CL-36424714
// Cuda compilation tools, release 13.0, V13.0.88
// Based on NVVM 20.0.0
//

.version 9.0
.target sm_100
.address_size 64

	// .globl	_Z4racePiS_S_S_S_S_S_S_

.visible .entry _Z4racePiS_S_S_S_S_S_S_(
	.param .u64 .ptr .align 1 _Z4racePiS_S_S_S_S_S_S__param_0,
	.param .u64 .ptr .align 1 _Z4racePiS_S_S_S_S_S_S__param_1,
	.param .u64 .ptr .align 1 _Z4racePiS_S_S_S_S_S_S__param_2,
	.param .u64 .ptr .align 1 _Z4racePiS_S_S_S_S_S_S__param_3,
	.param .u64 .ptr .align 1 _Z4racePiS_S_S_S_S_S_S__param_4,
	.param .u64 .ptr .align 1 _Z4racePiS_S_S_S_S_S_S__param_5,
	.param .u64 .ptr .align 1 _Z4racePiS_S_S_S_S_S_S__param_6,
	.param .u64 .ptr .align 1 _Z4racePiS_S_S_S_S_S_S__param_7
)
{
	.reg .b32 	%r<13>;
	.reg .b64 	%rd<26>;

	ld.param.u64 	%rd1, [_Z4racePiS_S_S_S_S_S_S__param_0];
	ld.param.u64 	%rd2, [_Z4racePiS_S_S_S_S_S_S__param_1];
	ld.param.u64 	%rd3, [_Z4racePiS_S_S_S_S_S_S__param_2];
	ld.param.u64 	%rd4, [_Z4racePiS_S_S_S_S_S_S__param_3];
	ld.param.u64 	%rd5, [_Z4racePiS_S_S_S_S_S_S__param_4];
	ld.param.u64 	%rd6, [_Z4racePiS_S_S_S_S_S_S__param_5];
	ld.param.u64 	%rd7, [_Z4racePiS_S_S_S_S_S_S__param_6];
	ld.param.u64 	%rd8, [_Z4racePiS_S_S_S_S_S_S__param_7];
	cvta.to.global.u64 	%rd9, %rd8;
	cvta.to.global.u64 	%rd10, %rd7;
	cvta.to.global.u64 	%rd11, %rd6;
	cvta.to.global.u64 	%rd12, %rd5;
	cvta.to.global.u64 	%rd13, %rd4;
	cvta.to.global.u64 	%rd14, %rd3;
	cvta.to.global.u64 	%rd15, %rd2;
	cvta.to.global.u64 	%rd16, %rd1;
	mov.u32 	%r1, %tid.x;
	mov.u32 	%r2, %ctaid.x;
	mov.u32 	%r3, %ntid.x;
	mad.lo.s32 	%r4, %r3, %r2, %r1;
	mul.wide.s32 	%rd17, %r4, 4;
	add.s64 	%rd18, %rd16, %rd17;
	ld.global.u32 	%r5, [%rd18+4];
	st.global.u32 	[%rd18], %r5;
	add.s64 	%rd19, %rd15, %rd17;
	ld.global.u32 	%r6, [%rd19+4];
	st.global.u32 	[%rd19], %r6;
	add.s64 	%rd20, %rd14, %rd17;
	ld.global.u32 	%r7, [%rd20+4];
	st.global.u32 	[%rd20], %r7;
	add.s64 	%rd21, %rd13, %rd17;
	ld.global.u32 	%r8, [%rd21+4];
	st.global.u32 	[%rd21], %r8;
	add.s64 	%rd22, %rd12, %rd17;
	ld.global.u32 	%r9, [%rd22+4];
	st.global.u32 	[%rd22], %r9;
	add.s64 	%rd23, %rd11, %rd17;
	ld.global.u32 	%r10, [%rd23+4];
	st.global.u32 	[%rd23], %r10;
	add.s64 	%rd24, %rd10, %rd17;
	ld.global.u32 	%r11, [%rd24+4];
	st.global.u32 	[%rd24], %r11;
	add.s64 	%rd25, %rd9, %rd17;
	ld.global.u32 	%r12, [%rd25+4];
	st.global.u32 	[%rd25], %r12;
	ret;

}


// ===== COMPILED SASS (sm_100) =====

	.target	sm_100

	.elftype	@"ET_EXEC"


//--------------------- .note.nv.tkinfo           --------------------------
	.section	.note.nv.tkinfo,"",@"SHT_NOTE"
	.sectionflags	@"SHF_NOTE_NV_TKINFO"
	.tkinfo
        /*0018*/ 	.word	0x00000002
        /*0030*/ 	.string	""
        /*0030*/ 	.string	"ptxas"
        /*0030*/ 	.string	"Cuda compilation tools, release 13.0, V13.0.88"
        /*0030*/ 	.string	"Build cuda_13.0.r13.0/compiler.36424714_0"
        /*0030*/ 	.string	"-arch sm_100 -m 64 "



//--------------------- .note.nv.cuinfo           --------------------------
	.section	.note.nv.cuinfo,"",@"SHT_NOTE"
	.sectionflags	@"SHF_NOTE_NV_CUINFO"
        /*0018*/ 	.short	0x0002
        /*001a*/ 	.short	0x0064
        /*001c*/ 	.short	0x0082
	.zero		2


//--------------------- .nv.info                  --------------------------
	.section	.nv.info,"",@"SHT_CUDA_INFO"
	.align	4


	//----- nvinfo : EIATTR_REGCOUNT
	.align		4
        /*0000*/ 	.byte	0x04, 0x2f
        /*0002*/ 	.short	(.L_1 - .L_0)
	.align		4
.L_0:
        /*0004*/ 	.word	index@(_Z4racePiS_S_S_S_S_S_S_)
        /*0008*/ 	.word	0x00000016


	//----- nvinfo : EIATTR_FRAME_SIZE
	.align		4
.L_1:
        /*000c*/ 	.byte	0x04, 0x11
        /*000e*/ 	.short	(.L_3 - .L_2)
	.align		4
.L_2:
        /*0010*/ 	.word	index@(_Z4racePiS_S_S_S_S_S_S_)
        /*0014*/ 	.word	0x00000000


	//----- nvinfo : EIATTR_MIN_STACK_SIZE
	.align		4
.L_3:
        /*0018*/ 	.byte	0x04, 0x12
        /*001a*/ 	.short	(.L_5 - .L_4)
	.align		4
.L_4:
        /*001c*/ 	.word	index@(_Z4racePiS_S_S_S_S_S_S_)
        /*0020*/ 	.word	0x00000000
.L_5:


//--------------------- .nv.compat                --------------------------
	.section	.nv.compat,"",@"SHT_CUDA_COMPAT_INFO"
	.align	4
        /*0000*/ 	.byte	0x02, 0x09, 0x00, 0x00, 0x02, 0x02, 0x01, 0x00, 0x02, 0x05, 0x05, 0x00, 0x03, 0x07, 0x01, 0x01
        /*0010*/ 	.byte	0x02, 0x03, 0x00, 0x00, 0x02, 0x06, 0x01, 0x00, 0x04, 0x0b, 0x08, 0x00, 0x09, 0x00, 0x00, 0x00
        /*0020*/ 	.byte	0x00, 0x00, 0x00, 0x00


//--------------------- .nv.info._Z4racePiS_S_S_S_S_S_S_ --------------------------
	.section	.nv.info._Z4racePiS_S_S_S_S_S_S_,"",@"SHT_CUDA_INFO"
	.sectionflags	@""
	.align	4


	//----- nvinfo : EIATTR_CUDA_API_VERSION
	.align		4
        /*0000*/ 	.byte	0x04, 0x37
        /*0002*/ 	.short	(.L_7 - .L_6)
.L_6:
        /*0004*/ 	.word	0x00000082


	//----- nvinfo : EIATTR_KPARAM_INFO
	.align		4
.L_7:
        /*0008*/ 	.byte	0x04, 0x17
        /*000a*/ 	.short	(.L_9 - .L_8)
.L_8:
        /*000c*/ 	.word	0x00000000
        /*0010*/ 	.short	0x0007
        /*0012*/ 	.short	0x0038
        /*0014*/ 	.byte	0x00, 0xf5, 0x21, 0x00


	//----- nvinfo : EIATTR_KPARAM_INFO
	.align		4
.L_9:
        /*0018*/ 	.byte	0x04, 0x17
        /*001a*/ 	.short	(.L_11 - .L_10)
.L_10:
        /*001c*/ 	.word	0x00000000
        /*0020*/ 	.short	0x0006
        /*0022*/ 	.short	0x0030
        /*0024*/ 	.byte	0x00, 0xf5, 0x21, 0x00


	//----- nvinfo : EIATTR_KPARAM_INFO
	.align		4
.L_11:
        /*0028*/ 	.byte	0x04, 0x17
        /*002a*/ 	.short	(.L_13 - .L_12)
.L_12:
        /*002c*/ 	.word	0x00000000
        /*0030*/ 	.short	0x0005
        /*0032*/ 	.short	0x0028
        /*0034*/ 	.byte	0x00, 0xf5, 0x21, 0x00


	//----- nvinfo : EIATTR_KPARAM_INFO
	.align		4
.L_13:
        /*0038*/ 	.byte	0x04, 0x17
        /*003a*/ 	.short	(.L_15 - .L_14)
.L_14:
        /*003c*/ 	.word	0x00000000
        /*0040*/ 	.short	0x0004
        /*0042*/ 	.short	0x0020
        /*0044*/ 	.byte	0x00, 0xf5, 0x21, 0x00


	//----- nvinfo : EIATTR_KPARAM_INFO
	.align		4
.L_15:
        /*0048*/ 	.byte	0x04, 0x17
        /*004a*/ 	.short	(.L_17 - .L_16)
.L_16:
        /*004c*/ 	.word	0x00000000
        /*0050*/ 	.short	0x0003
        /*0052*/ 	.short	0x0018
        /*0054*/ 	.byte	0x00, 0xf5, 0x21, 0x00


	//----- nvinfo : EIATTR_KPARAM_INFO
	.align		4
.L_17:
        /*0058*/ 	.byte	0x04, 0x17
        /*005a*/ 	.short	(.L_19 - .L_18)
.L_18:
        /*005c*/ 	.word	0x00000000
        /*0060*/ 	.short	0x0002
        /*0062*/ 	.short	0x0010
        /*0064*/ 	.byte	0x00, 0xf5, 0x21, 0x00


	//----- nvinfo : EIATTR_KPARAM_INFO
	.align		4
.L_19:
        /*0068*/ 	.byte	0x04, 0x17
        /*006a*/ 	.short	(.L_21 - .L_20)
.L_20:
        /*006c*/ 	.word	0x00000000
        /*0070*/ 	.short	0x0001
        /*0072*/ 	.short	0x0008
        /*0074*/ 	.byte	0x00, 0xf5, 0x21, 0x00


	//----- nvinfo : EIATTR_KPARAM_INFO
	.align		4
.L_21:
        /*0078*/ 	.byte	0x04, 0x17
        /*007a*/ 	.short	(.L_23 - .L_22)
.L_22:
        /*007c*/ 	.word	0x00000000
        /*0080*/ 	.short	0x0000
        /*0082*/ 	.short	0x0000
        /*0084*/ 	.byte	0x00, 0xf5, 0x21, 0x00


	//----- nvinfo : EIATTR_SPARSE_MMA_MASK
	.align		4
.L_23:
        /*0088*/ 	.byte	0x03, 0x50
        /*008a*/ 	.short	0x0000


	//----- nvinfo : EIATTR_MAXREG_COUNT
	.align		4
        /*008c*/ 	.byte	0x03, 0x1b
        /*008e*/ 	.short	0x00ff


	//----- nvinfo : EIATTR_MERCURY_ISA_VERSION
	.align		4
        /*0090*/ 	.byte	0x03, 0x5f
        /*0092*/ 	.short	0x0101


	//----- nvinfo : EIATTR_VRC_CTA_INIT_COUNT
	.align		4
        /*0094*/ 	.byte	0x02, 0x4a
	.zero		1
	.zero		1


	//----- nvinfo : EIATTR_EXIT_INSTR_OFFSETS
	.align		4
        /*0098*/ 	.byte	0x04, 0x1c
        /*009a*/ 	.short	(.L_25 - .L_24)


	//   ....[0]....
.L_24:
        /*009c*/ 	.word	0x00000260


	//----- nvinfo : EIATTR_CBANK_PARAM_SIZE
	.align		4
.L_25:
        /*00a0*/ 	.byte	0x03, 0x19
        /*00a2*/ 	.short	0x0040


	//----- nvinfo : EIATTR_PARAM_CBANK
	.align		4
        /*00a4*/ 	.byte	0x04, 0x0a
        /*00a6*/ 	.short	(.L_27 - .L_26)
	.align		4
.L_26:
        /*00a8*/ 	.word	index@(.nv.constant0._Z4racePiS_S_S_S_S_S_S_)
        /*00ac*/ 	.short	0x0380
        /*00ae*/ 	.short	0x0040


	//----- nvinfo : EIATTR_SW_WAR
	.align		4
.L_27:
        /*00b0*/ 	.byte	0x04, 0x36
        /*00b2*/ 	.short	(.L_29 - .L_28)
.L_28:
        /*00b4*/ 	.word	0x00000008
.L_29:


//--------------------- .nv.callgraph             --------------------------
	.section	.nv.callgraph,"",@"SHT_CUDA_CALLGRAPH"
	.align	4
	.sectionentsize	8
	.align		4
        /*0000*/ 	.word	0x00000000
	.align		4
        /*0004*/ 	.word	0xffffffff
	.align		4
        /*0008*/ 	.word	0x00000000
	.align		4
        /*000c*/ 	.word	0xfffffffe
	.align		4
        /*0010*/ 	.word	0x00000000
	.align		4
        /*0014*/ 	.word	0xfffffffd
	.align		4
        /*0018*/ 	.word	0x00000000
	.align		4
        /*001c*/ 	.word	0xfffffffc


//--------------------- .text._Z4racePiS_S_S_S_S_S_S_ --------------------------
	.section	.text._Z4racePiS_S_S_S_S_S_S_,"ax",@progbits
	.align	128
        .global         _Z4racePiS_S_S_S_S_S_S_
        .type           _Z4racePiS_S_S_S_S_S_S_,@function
        .size           _Z4racePiS_S_S_S_S_S_S_,(.L_x_1 - _Z4racePiS_S_S_S_S_S_S_)
        .other          _Z4racePiS_S_S_S_S_S_S_,@"STO_CUDA_ENTRY STV_DEFAULT"
_Z4racePiS_S_S_S_S_S_S_:
.text._Z4racePiS_S_S_S_S_S_S_:
[----:B------:R-:W-:Y:S01]  /*0000*/  LDC R1, c[0x0][0x37c] ;  /* 0x0000df00ff017b82 */ /* 0x000fe20000000800 */
[----:B------:R-:W0:Y:S07]  /*0010*/  S2R R0, SR_TID.X ;  /* 0x0000000000007919 */ /* 0x000e2e0000002100 */
[----:B------:R-:W0:Y:S01]  /*0020*/  S2UR UR6, SR_CTAID.X ;  /* 0x00000000000679c3 */ /* 0x000e220000002500 */
[----:B------:R-:W1:Y:S07]  /*0030*/  LDCU.64 UR4, c[0x0][0x358] ;  /* 0x00006b00ff0477ac */ /* 0x000e6e0008000a00 */
[----:B------:R-:W0:Y:S08]  /*0040*/  LDC R5, c[0x0][0x360] ;  /* 0x0000d800ff057b82 */ /* 0x000e300000000800 */
[----:B------:R-:W2:Y:S08]  /*0050*/  LDC.64 R2, c[0x0][0x380] ;  /* 0x0000e000ff027b82 */ /* 0x000eb00000000a00 */
[----:B------:R-:W3:Y:S01]  /*0060*/  LDC.64 R6, c[0x0][0x390] ;  /* 0x0000e400ff067b82 */ /* 0x000ee20000000a00 */
[----:B0-----:R-:W-:-:S07]  /*0070*/  IMAD R0, R5, UR6, R0 ;  /* 0x0000000605007c24 */ /* 0x001fce000f8e0200 */
[----:B------:R-:W0:Y:S01]  /*0080*/  LDC.64 R8, c[0x0][0x398] ;  /* 0x0000e600ff087b82 */ /* 0x000e220000000a00 */
[----:B--2---:R-:W-:-:S07]  /*0090*/  IMAD.WIDE R2, R0, 0x4, R2 ;  /* 0x0000000400027825 */ /* 0x004fce00078e0202 */
[----:B------:R-:W2:Y:S01]  /*00a0*/  LDC.64 R4, c[0x0][0x388] ;  /* 0x0000e200ff047b82 */ /* 0x000ea20000000a00 */
[----:B-1----:R-:W4:Y:S07]  /*00b0*/  LDG.E R13, desc[UR4][R2.64+0x4] ;  /* 0x00000404020d7981 */ /* 0x002f2e000c1e1900 */
[----:B------:R-:W1:Y:S01]  /*00c0*/  LDC.64 R10, c[0x0][0x3a0] ;  /* 0x0000e800ff0a7b82 */ /* 0x000e620000000a00 */
[C---:B--2---:R-:W-:Y:S01]  /*00d0*/  IMAD.WIDE R4, R0.reuse, 0x4, R4 ;  /* 0x0000000400047825 */ /* 0x044fe200078e0204 */
[----:B----4-:R1:W-:Y:S04]  /*00e0*/  STG.E desc[UR4][R2.64], R13 ;  /* 0x0000000d02007986 */ /* 0x0103e8000c101904 */
[----:B------:R-:W2:Y:S01]  /*00f0*/  LDG.E R15, desc[UR4][R4.64+0x4] ;  /* 0x00000404040f7981 */ /* 0x000ea2000c1e1900 */
[----:B---3--:R-:W-:-:S03]  /*0100*/  IMAD.WIDE R6, R0, 0x4, R6 ;  /* 0x0000000400067825 */ /* 0x008fc600078e0206 */
[----:B--2---:R2:W-:Y:S04]  /*0110*/  STG.E desc[UR4][R4.64], R15 ;  /* 0x0000000f04007986 */ /* 0x0045e8000c101904 */
[----:B------:R-:W3:Y:S01]  /*0120*/  LDG.E R17, desc[UR4][R6.64+0x4] ;  /* 0x0000040406117981 */ /* 0x000ee2000c1e1900 */
[----:B0-----:R-:W-:-:S03]  /*0130*/  IMAD.WIDE R8, R0, 0x4, R8 ;  /* 0x0000000400087825 */ /* 0x001fc600078e0208 */
[----:B---3--:R0:W-:Y:S04]  /*0140*/  STG.E desc[UR4][R6.64], R17 ;  /* 0x0000001106007986 */ /* 0x0081e8000c101904 */
[----:B------:R-:W3:Y:S01]  /*0150*/  LDG.E R19, desc[UR4][R8.64+0x4] ;  /* 0x0000040408137981 */ /* 0x000ee2000c1e1900 */
[C---:B-1----:R-:W-:Y:S02]  /*0160*/  IMAD.WIDE R2, R0.reuse, 0x4, R10 ;  /* 0x0000000400027825 */ /* 0x042fe400078e020a */
[----:B------:R-:W2:Y:S01]  /*0170*/  LDC.64 R10, c[0x0][0x3a8] ;  /* 0x0000ea00ff0a7b82 */ /* 0x000ea20000000a00 */
[----:B---3--:R1:W-:Y:S04]  /*0180*/  STG.E desc[UR4][R8.64], R19 ;  /* 0x0000001308007986 */ /* 0x0083e8000c101904 */
[----:B------:R-:W3:Y:S01]  /*0190*/  LDG.E R13, desc[UR4][R2.64+0x4] ;  /* 0x00000404020d7981 */ /* 0x000ee2000c1e1900 */
[----:B--2---:R-:W-:-:S02]  /*01a0*/  IMAD.WIDE R4, R0, 0x4, R10 ;  /* 0x0000000400047825 */ /* 0x004fc400078e020a */
[----:B------:R-:W0:Y:S01]  /*01b0*/  LDC.64 R10, c[0x0][0x3b0] ;  /* 0x0000ec00ff0a7b82 */ /* 0x000e220000000a00 */
[----:B---3--:R-:W-:Y:S04]  /*01c0*/  STG.E desc[UR4][R2.64], R13 ;  /* 0x0000000d02007986 */ /* 0x008fe8000c101904 */
[----:B------:R-:W2:Y:S01]  /*01d0*/  LDG.E R15, desc[UR4][R4.64+0x4] ;  /* 0x00000404040f7981 */ /* 0x000ea2000c1e1900 */
[C---:B0-----:R-:W-:Y:S02]  /*01e0*/  IMAD.WIDE R6, R0.reuse, 0x4, R10 ;  /* 0x0000000400067825 */ /* 0x041fe400078e020a */
[----:B------:R-:W1:Y:S01]  /*01f0*/  LDC.64 R10, c[0x0][0x3b8] ;  /* 0x0000ee00ff0a7b82 */ /* 0x000e620000000a00 */
[----:B--2---:R-:W-:Y:S04]  /*0200*/  STG.E desc[UR4][R4.64], R15 ;  /* 0x0000000f04007986 */ /* 0x004fe8000c101904 */
[----:B------:R-:W2:Y:S01]  /*0210*/  LDG.E R17, desc[UR4][R6.64+0x4] ;  /* 0x0000040406117981 */ /* 0x000ea2000c1e1900 */
[----:B-1----:R-:W-:-:S03]  /*0220*/  IMAD.WIDE R8, R0, 0x4, R10 ;  /* 0x0000000400087825 */ /* 0x002fc600078e020a */
[----:B--2---:R-:W-:Y:S04]  /*0230*/  STG.E desc[UR4][R6.64], R17 ;  /* 0x0000001106007986 */ /* 0x004fe8000c101904 */
[----:B------:R-:W2:Y:S04]  /*0240*/  LDG.E R11, desc[UR4][R8.64+0x4] ;  /* 0x00000404080b7981 */ /* 0x000ea8000c1e1900 */
[----:B--2---:R-:W-:Y:S01]  /*0250*/  STG.E desc[UR4][R8.64], R11 ;  /* 0x0000000b08007986 */ /* 0x004fe2000c101904 */
[----:B------:R-:W-:Y:S05]  /*0260*/  EXIT ;  /* 0x000000000000794d */ /* 0x000fea0003800000 */
.L_x_0:
[----:B------:R-:W-:-:S00]  /*0270*/  BRA `(.L_x_0) ;  /* 0xfffffffc00fc7947 */ /* 0x000fc0000383ffff */
[----:B------:R-:W-:-:S00]  /*0280*/  NOP ;  /* 0x0000000000007918 */ /* 0x000fc00000000000 */
[----:B------:R-:W-:-:S00]  /*0290*/  NOP ;  /* 0x0000000000007918 */ /* 0x000fc00000000000 */
[----:B------:R-:W-:-:S00]  /*02a0*/  NOP ;  /* 0x0000000000007918 */ /* 0x000fc00000000000 */
[----:B------:R-:W-:-:S00]  /*02b0*/  NOP ;  /* 0x0000000000007918 */ /* 0x000fc00000000000 */
[----:B------:R-:W-:-:S00]  /*02c0*/  NOP ;  /* 0x0000000000007918 */ /* 0x000fc00000000000 */
[----:B------:R-:W-:-:S00]  /*02d0*/  NOP ;  /* 0x0000000000007918 */ /* 0x000fc00000000000 */
[----:B------:R-:W-:-:S00]  /*02e0*/  NOP ;  /* 0x0000000000007918 */ /* 0x000fc00000000000 */
[----:B------:R-:W-:-:S00]  /*02f0*/  NOP ;  /* 0x0000000000007918 */ /* 0x000fc00000000000 */
.L_x_1:


//--------------------- .nv.shared.reserved.0     --------------------------
	.section	.nv.shared.reserved.0,"aw",@nobits
	.weak		__nv_reservedSMEM_offset_0_alias
	.size		__nv_reservedSMEM_offset_0_alias, 0, 64
	.other		__nv_reservedSMEM_offset_0_alias,@"STO_CUDA_RESERVED_SHARED STV_DEFAULT"
__nv_reservedSMEM_offset_0_alias:
	.zero		0
	.zero		64


//--------------------- .nv.constant0._Z4racePiS_S_S_S_S_S_S_ --------------------------
	.section	.nv.constant0._Z4racePiS_S_S_S_S_S_S_,"a",@progbits
	.sectionflags	@""
	.align	4
.nv.constant0._Z4racePiS_S_S_S_S_S_S_:
	.zero		960


//--------------------- SYMBOLS --------------------------

	.type		.nv.reservedSmem.offset0,@object
	.size		.nv.reservedSmem.offset0,0x4
